	.headerflags	@"EF_CUDA_TEXMODE_UNIFIED EF_CUDA_64BIT_ADDRESS EF_CUDA_SM86 EF_CUDA_VIRTUAL_SM(EF_CUDA_SM86)"
	.elftype	@"ET_EXEC"


//--------------------- .nv.info                  --------------------------
	.section	.nv.info,"",@"SHT_CUDA_INFO"
	.align	4


	//----- nvinfo : EIATTR_REGCOUNT
	.align		4
        /*0000*/ 	.byte	0x04, 0x2f
        /*0002*/ 	.short	(.L_3 - .L_2)
	.align		4
.L_2:
        /*0004*/ 	.word	index@(l2norm_fwd_kernel)
        /*0008*/ 	.word	0x0000002e


	//----- nvinfo : EIATTR_MAX_STACK_SIZE
	.align		4
.L_3:
        /*000c*/ 	.byte	0x04, 0x23
        /*000e*/ 	.short	(.L_5 - .L_4)
	.align		4
.L_4:
        /*0010*/ 	.word	index@(l2norm_fwd_kernel)
        /*0014*/ 	.word	0x00000000


	//----- nvinfo : EIATTR_MIN_STACK_SIZE
	.align		4
.L_5:
        /*0018*/ 	.byte	0x04, 0x12
        /*001a*/ 	.short	(.L_7 - .L_6)
	.align		4
.L_6:
        /*001c*/ 	.word	index@(l2norm_fwd_kernel)
        /*0020*/ 	.word	0x00000000


	//----- nvinfo : EIATTR_FRAME_SIZE
	.align		4
.L_7:
        /*0024*/ 	.byte	0x04, 0x11
        /*0026*/ 	.short	(.L_9 - .L_8)
	.align		4
.L_8:
        /*0028*/ 	.word	index@(l2norm_fwd_kernel)
        /*002c*/ 	.word	0x00000000
.L_9:


//--------------------- .nv.info.l2norm_fwd_kernel --------------------------
	.section	.nv.info.l2norm_fwd_kernel,"",@"SHT_CUDA_INFO"
	.align	4


	//----- nvinfo : EIATTR_CUDA_API_VERSION
	.align		4
        /*0000*/ 	.byte	0x04, 0x37
        /*0002*/ 	.short	(.L_11 - .L_10)
.L_10:
        /*0004*/ 	.word	0x0000007b


	//----- nvinfo : EIATTR_SW2861232_WAR
	.align		4
.L_11:
        /*0008*/ 	.byte	0x01, 0x35
	.zero		2


	//----- nvinfo : EIATTR_PARAM_CBANK
	.align		4
        /*000c*/ 	.byte	0x04, 0x0a
        /*000e*/ 	.short	(.L_13 - .L_12)
	.align		4
.L_12:
        /*0010*/ 	.word	index@(.nv.constant0.l2norm_fwd_kernel)
        /*0014*/ 	.short	0x0160
        /*0016*/ 	.short	0x001c


	//----- nvinfo : EIATTR_CBANK_PARAM_SIZE
	.align		4
.L_13:
        /*0018*/ 	.byte	0x03, 0x19
        /*001a*/ 	.short	0x001c


	//----- nvinfo : EIATTR_KPARAM_INFO
	.align		4
        /*001c*/ 	.byte	0x04, 0x17
        /*001e*/ 	.short	(.L_15 - .L_14)
.L_14:
        /*0020*/ 	.word	0x00000000
        /*0024*/ 	.short	0x0003
        /*0026*/ 	.short	0x0018
        /*0028*/ 	.byte	0x00, 0xf0, 0x11, 0x00


	//----- nvinfo : EIATTR_KPARAM_INFO
	.align		4
.L_15:
        /*002c*/ 	.byte	0x04, 0x17
        /*002e*/ 	.short	(.L_17 - .L_16)
.L_16:
        /*0030*/ 	.word	0x00000000
        /*0034*/ 	.short	0x0002
        /*0036*/ 	.short	0x0010
        /*0038*/ 	.byte	0x00, 0xf0, 0x21, 0x00


	//----- nvinfo : EIATTR_KPARAM_INFO
	.align		4
.L_17:
        /*003c*/ 	.byte	0x04, 0x17
        /*003e*/ 	.short	(.L_19 - .L_18)
.L_18:
        /*0040*/ 	.word	0x00000000
        /*0044*/ 	.short	0x0001
        /*0046*/ 	.short	0x0008
        /*0048*/ 	.byte	0x00, 0xf0, 0x21, 0x00


	//----- nvinfo : EIATTR_KPARAM_INFO
	.align		4
.L_19:
        /*004c*/ 	.byte	0x04, 0x17
        /*004e*/ 	.short	(.L_21 - .L_20)
.L_20:
        /*0050*/ 	.word	0x00000000
        /*0054*/ 	.short	0x0000
        /*0056*/ 	.short	0x0000
        /*0058*/ 	.byte	0x00, 0xf0, 0x21, 0x00


	//----- nvinfo : EIATTR_MAXREG_COUNT
	.align		4
.L_21:
        /*005c*/ 	.byte	0x03, 0x1b
        /*005e*/ 	.short	0x00ff


	//----- nvinfo : EIATTR_COOP_GROUP_MASK_REGIDS
	.align		4
        /*0060*/ 	.byte	0x04, 0x29
        /*0062*/ 	.short	(.L_23 - .L_22)


	//   ....[0]....
.L_22:
        /*0064*/ 	.word	0xffffffff


	//   ....[1]....
        /*0068*/ 	.word	0xffffffff


	//   ....[2]....
        /*006c*/ 	.word	0xffffffff


	//   ....[3]....
        /*0070*/ 	.word	0xffffffff


	//   ....[4]....
        /*0074*/ 	.word	0xffffffff


	//   ....[5]....
        /*0078*/ 	.word	0xffffffff


	//   ....[6]....
        /*007c*/ 	.word	0xffffffff


	//   ....[7]....
        /*0080*/ 	.word	0xffffffff


	//   ....[8]....
        /*0084*/ 	.word	0xffffffff


	//   ....[9]....
        /*0088*/ 	.word	0xffffffff


	//   ....[10]....
        /*008c*/ 	.word	0xffffffff


	//   ....[11]....
        /*0090*/ 	.word	0xffffffff


	//   ....[12]....
        /*0094*/ 	.word	0xffffffff


	//   ....[13]....
        /*0098*/ 	.word	0xffffffff


	//   ....[14]....
        /*009c*/ 	.word	0xffffffff


	//   ....[15]....
        /*00a0*/ 	.word	0xffffffff


	//----- nvinfo : EIATTR_COOP_GROUP_INSTR_OFFSETS
	.align		4
.L_23:
        /*00a4*/ 	.byte	0x04, 0x28
        /*00a6*/ 	.short	(.L_25 - .L_24)


	//   ....[0]....
.L_24:
        /*00a8*/ 	.word	0x000004c0


	//   ....[1]....
        /*00ac*/ 	.word	0x000004e0


	//   ....[2]....
        /*00b0*/ 	.word	0x00000500


	//   ....[3]....
        /*00b4*/ 	.word	0x00000520


	//   ....[4]....
        /*00b8*/ 	.word	0x000008c0


	//   ....[5]....
        /*00bc*/ 	.word	0x000008e0


	//   ....[6]....
        /*00c0*/ 	.word	0x00000900


	//   ....[7]....
        /*00c4*/ 	.word	0x00000920


	//   ....[8]....
        /*00c8*/ 	.word	0x00000940


	//   ....[9]....
        /*00cc*/ 	.word	0x00000960


	//   ....[10]....
        /*00d0*/ 	.word	0x00000980


	//   ....[11]....
        /*00d4*/ 	.word	0x000009a0


	//   ....[12]....
        /*00d8*/ 	.word	0x00000c10


	//   ....[13]....
        /*00dc*/ 	.word	0x00000c30


	//   ....[14]....
        /*00e0*/ 	.word	0x00000c50


	//   ....[15]....
        /*00e4*/ 	.word	0x00000c70


	//----- nvinfo : EIATTR_EXIT_INSTR_OFFSETS
	.align		4
.L_25:
        /*00e8*/ 	.byte	0x04, 0x1c
        /*00ea*/ 	.short	(.L_27 - .L_26)


	//   ....[0]....
.L_26:
        /*00ec*/ 	.word	0x000010b0


	//   ....[1]....
        /*00f0*/ 	.word	0x00001110


	//----- nvinfo : EIATTR_MAX_THREADS
	.align		4
.L_27:
        /*00f4*/ 	.byte	0x04, 0x05
        /*00f6*/ 	.short	(.L_29 - .L_28)
.L_28:
        /*00f8*/ 	.word	0x00000100
        /*00fc*/ 	.word	0x00000001
        /*0100*/ 	.word	0x00000001
.L_29:


//--------------------- .nv.rel.action            --------------------------
	.section	.nv.rel.action,"",@"SHT_CUDA_RELOCINFO"
	.align	8
	.sectionentsize	8
        /*0000*/ 	.byte	0x73, 0x00, 0x00, 0x00, 0x00, 0x00, 0x00, 0x00, 0x00, 0x00, 0x00, 0x11, 0x25, 0x00, 0x05, 0x36


//--------------------- .nv.constant0.l2norm_fwd_kernel --------------------------
	.section	.nv.constant0.l2norm_fwd_kernel,"a",@progbits
	.align	4
.nv.constant0.l2norm_fwd_kernel:
	.zero		380


//--------------------- .text.l2norm_fwd_kernel   --------------------------
	.section	.text.l2norm_fwd_kernel,"ax",@progbits
	.sectionflags	@"SHF_BARRIERS=1"
	.sectioninfo	@"SHI_REGISTERS=46"
	.align	128
        .global         l2norm_fwd_kernel
        .type           l2norm_fwd_kernel,@function
        .size           l2norm_fwd_kernel,(.L_x_1 - l2norm_fwd_kernel)
        .other          l2norm_fwd_kernel,@"STO_CUDA_ENTRY STV_DEFAULT"
l2norm_fwd_kernel:
.text.l2norm_fwd_kernel:
[----:B------:R-:W-:-:S02]  /*0000*/  MOV R1, c[0x0][0x28] ;  /* 0x00000a0000017a02 */ /* 0x000fc40000000f00 */
[----:B------:R-:W0:Y:S01]  /*0010*/  S2R R0, SR_TID.X ;  /* 0x0000000000007919 */ /* 0x000e220000002100 */
[----:B------:R-:W-:Y:S01]  /*0020*/  CS2R R16, SRZ ;  /* 0x0000000000107805 */ /* 0x000fe2000001ff00 */
[----:B------:R-:W-:Y:S01]  /*0030*/  CS2R R18, SRZ ;  /* 0x0000000000127805 */ /* 0x000fe2000001ff00 */
[----:B------:R-:W-:Y:S01]  /*0040*/  ULDC.64 UR4, c[0x0][0x118] ;  /* 0x0000460000047ab9 */ /* 0x000fe20000000a00 */
[----:B------:R-:W1:Y:S01]  /*0050*/  S2R R23, SR_CTAID.X ;  /* 0x0000000000177919 */ /* 0x000e620000002500 */
[----:B0-----:R-:W-:Y:S02]  /*0060*/  SHF.R.U32.HI R28, RZ, 0x4, R0 ;  /* 0x00000004ff1c7819 */ /* 0x001fe40000011600 */
[----:B------:R-:W-:Y:S02]  /*0070*/  SHF.L.U32 R2, R0, 0x3, RZ ;  /* 0x0000000300027819 */ /* 0x000fe400000006ff */
[----:B-1----:R-:W-:Y:S02]  /*0080*/  SHF.L.U32 R23, R23, 0x6, RZ ;  /* 0x0000000617177819 */ /* 0x002fe400000006ff */
[----:B------:R-:W-:-:S02]  /*0090*/  SGXT.U32 R28, R28, 0x4 ;  /* 0x000000041c1c781a */ /* 0x000fc40000000000 */
[----:B------:R-:W-:Y:S02]  /*00a0*/  LOP3.LUT R2, R2, 0x78, RZ, 0xc0, !PT ;  /* 0x0000007802027812 */ /* 0x000fe400078ec0ff */
[----:B------:R-:W-:Y:S02]  /*00b0*/  LOP3.LUT R31, R23, R28, RZ, 0xfc, !PT ;  /* 0x0000001c171f7212 */ /* 0x000fe400078efcff */
[----:B------:R-:W-:Y:S01]  /*00c0*/  SHF.R.S32.HI R20, RZ, 0x1f, R23 ;  /* 0x0000001fff147819 */ /* 0x000fe20000011417 */
[----:B------:R-:W-:Y:S01]  /*00d0*/  IMAD.WIDE.U32 R2, R2, 0x2, RZ ;  /* 0x0000000202027825 */ /* 0x000fe200078e00ff */
[C---:B------:R-:W-:Y:S02]  /*00e0*/  SHF.L.U32 R5, R31.reuse, 0x8, RZ ;  /* 0x000000081f057819 */ /* 0x040fe400000006ff */
[C---:B------:R-:W-:Y:S02]  /*00f0*/  ISETP.GE.U32.AND P2, PT, R31.reuse, 0x3740, PT ;  /* 0x000037401f00780c */ /* 0x040fe40003f46070 */
[----:B------:R-:W-:-:S02]  /*0100*/  SHF.L.U64.HI R31, R31, 0x8, R20 ;  /* 0x000000081f1f7819 */ /* 0x000fc40000010214 */
[----:B------:R-:W-:Y:S02]  /*0110*/  LOP3.LUT R32, R5, R2, RZ, 0xfc, !PT ;  /* 0x0000000205207212 */ /* 0x000fe400078efcff */
[----:B------:R-:W-:Y:S02]  /*0120*/  ISETP.GE.U32.AND.EX P2, PT, R20, RZ, PT, P2 ;  /* 0x000000ff1400720c */ /* 0x000fe40003f46120 */
[----:B------:R-:W-:Y:S02]  /*0130*/  LOP3.LUT R31, R31, R3, RZ, 0xfc, !PT ;  /* 0x000000031f1f7212 */ /* 0x000fe400078efcff */
[----:B------:R-:W-:-:S04]  /*0140*/  IADD3 R6, P0, R32, c[0x0][0x160], RZ ;  /* 0x0000580020067a10 */ /* 0x000fc80007f1e0ff */
[----:B------:R-:W-:-:S05]  /*0150*/  IADD3.X R7, R31, c[0x0][0x164], RZ, P0, !PT ;  /* 0x000059001f077a10 */ /* 0x000fca00007fe4ff */
[----:B------:R0:W2:Y:S01]  /*0160*/  @!P2 LDG.E.128 R16, [R6.64] ;  /* 0x000000040610a981 */ /* 0x0000a2000c1e1d00 */
[C-C-:B------:R-:W-:Y:S02]  /*0170*/  LOP3.LUT R5, R23.reuse, 0x10, R28.reuse, 0xfe, !PT ;  /* 0x0000001017057812 */ /* 0x140fe400078efe1c */
[----:B------:R-:W-:Y:S02]  /*0180*/  LOP3.LUT R11, R23, 0x20, R28, 0xfe, !PT ;  /* 0x00000020170b7812 */ /* 0x000fe400078efe1c */
[C---:B------:R-:W-:Y:S02]  /*0190*/  SHF.L.U32 R27, R5.reuse, 0x8, RZ ;  /* 0x00000008051b7819 */ /* 0x040fe400000006ff */
[C---:B------:R-:W-:Y:S02]  /*01a0*/  ISETP.GE.U32.AND P3, PT, R5.reuse, 0x3740, PT ;  /* 0x000037400500780c */ /* 0x040fe40003f66070 */
[----:B------:R-:W-:Y:S01]  /*01b0*/  SHF.L.U64.HI R5, R5, 0x8, R20 ;  /* 0x0000000805057819 */ /* 0x000fe20000010214 */
[----:B0-----:R-:W-:Y:S01]  /*01c0*/  CS2R R6, SRZ ;  /* 0x0000000000067805 */ /* 0x001fe2000001ff00 */
[----:B------:R-:W-:-:S02]  /*01d0*/  LOP3.LUT R27, R27, R2, RZ, 0xfc, !PT ;  /* 0x000000021b1b7212 */ /* 0x000fc400078efcff */
[----:B------:R-:W-:Y:S02]  /*01e0*/  ISETP.GE.U32.AND.EX P3, PT, R20, RZ, PT, P3 ;  /* 0x000000ff1400720c */ /* 0x000fe40003f66130 */
[----:B------:R-:W-:Y:S02]  /*01f0*/  LOP3.LUT R26, R5, R3, RZ, 0xfc, !PT ;  /* 0x00000003051a7212 */ /* 0x000fe400078efcff */
[----:B------:R-:W-:Y:S01]  /*0200*/  IADD3 R12, P0, R27, c[0x0][0x160], RZ ;  /* 0x000058001b0c7a10 */ /* 0x000fe20007f1e0ff */
[----:B------:R-:W-:Y:S01]  /*0210*/  CS2R R4, SRZ ;  /* 0x0000000000047805 */ /* 0x000fe2000001ff00 */
[C---:B------:R-:W-:Y:S02]  /*0220*/  SHF.L.U32 R9, R11.reuse, 0x8, RZ ;  /* 0x000000080b097819 */ /* 0x040fe400000006ff */
[----:B------:R-:W-:Y:S02]  /*0230*/  IADD3.X R13, R26, c[0x0][0x164], RZ, P0, !PT ;  /* 0x000059001a0d7a10 */ /* 0x000fe400007fe4ff */
[----:B------:R-:W-:-:S03]  /*0240*/  ISETP.GE.U32.AND P1, PT, R11, 0x3740, PT ;  /* 0x000037400b00780c */ /* 0x000fc60003f26070 */
[----:B------:R0:W3:Y:S01]  /*0250*/  @!P3 LDG.E.128 R4, [R12.64] ;  /* 0x000000040c04b981 */ /* 0x0000e2000c1e1d00 */
[----:B------:R-:W-:Y:S02]  /*0260*/  SHF.L.U64.HI R11, R11, 0x8, R20 ;  /* 0x000000080b0b7819 */ /* 0x000fe40000010214 */
[----:B------:R-:W-:Y:S02]  /*0270*/  LOP3.LUT R22, R9, R2, RZ, 0xfc, !PT ;  /* 0x0000000209167212 */ /* 0x000fe400078efcff */
[----:B------:R-:W-:Y:S01]  /*0280*/  ISETP.GE.U32.AND.EX P1, PT, R20, RZ, PT, P1 ;  /* 0x000000ff1400720c */ /* 0x000fe20003f26110 */
[----:B------:R-:W-:Y:S01]  /*0290*/  CS2R R8, SRZ ;  /* 0x0000000000087805 */ /* 0x000fe2000001ff00 */
[----:B------:R-:W-:Y:S02]  /*02a0*/  LOP3.LUT R24, R11, R3, RZ, 0xfc, !PT ;  /* 0x000000030b187212 */ /* 0x000fe400078efcff */
[----:B------:R-:W-:Y:S01]  /*02b0*/  IADD3 R14, P0, R22, c[0x0][0x160], RZ ;  /* 0x00005800160e7a10 */ /* 0x000fe20007f1e0ff */
[----:B------:R-:W-:-:S03]  /*02c0*/  CS2R R10, SRZ ;  /* 0x00000000000a7805 */ /* 0x000fc6000001ff00 */
[----:B------:R-:W-:-:S05]  /*02d0*/  IADD3.X R15, R24, c[0x0][0x164], RZ, P0, !PT ;  /* 0x00005900180f7a10 */ /* 0x000fca00007fe4ff */
[----:B------:R1:W4:Y:S01]  /*02e0*/  @!P1 LDG.E.128 R8, [R14.64] ;  /* 0x000000040e089981 */ /* 0x000322000c1e1d00 */
[----:B0-----:R-:W-:-:S04]  /*02f0*/  LOP3.LUT R13, R23, 0x30, R28, 0xfe, !PT ;  /* 0x00000030170d7812 */ /* 0x001fc800078efe1c */
[C---:B------:R-:W-:Y:S02]  /*0300*/  SHF.L.U32 R21, R13.reuse, 0x8, RZ ;  /* 0x000000080d157819 */ /* 0x040fe400000006ff */
[C---:B------:R-:W-:Y:S02]  /*0310*/  ISETP.GE.U32.AND P0, PT, R13.reuse, 0x3740, PT ;  /* 0x000037400d00780c */ /* 0x040fe40003f06070 */
[----:B------:R-:W-:Y:S01]  /*0320*/  SHF.L.U64.HI R25, R13, 0x8, R20 ;  /* 0x000000080d197819 */ /* 0x000fe20000010214 */
[----:B-1----:R-:W-:Y:S01]  /*0330*/  CS2R R14, SRZ ;  /* 0x00000000000e7805 */ /* 0x002fe2000001ff00 */
[----:B------:R-:W-:Y:S01]  /*0340*/  LOP3.LUT R21, R21, R2, RZ, 0xfc, !PT ;  /* 0x0000000215157212 */ /* 0x000fe200078efcff */
[----:B------:R-:W-:Y:S01]  /*0350*/  CS2R R12, SRZ ;  /* 0x00000000000c7805 */ /* 0x000fe2000001ff00 */
[----:B------:R-:W-:Y:S02]  /*0360*/  ISETP.GE.U32.AND.EX P0, PT, R20, RZ, PT, P0 ;  /* 0x000000ff1400720c */ /* 0x000fe40003f06100 */
[----:B------:R-:W-:-:S02]  /*0370*/  LOP3.LUT R25, R25, R3, RZ, 0xfc, !PT ;  /* 0x0000000319197212 */ /* 0x000fc400078efcff */
[----:B------:R-:W-:-:S04]  /*0380*/  IADD3 R2, P4, R21, c[0x0][0x160], RZ ;  /* 0x0000580015027a10 */ /* 0x000fc80007f9e0ff */
[----:B------:R-:W-:-:S05]  /*0390*/  IADD3.X R3, R25, c[0x0][0x164], RZ, P4, !PT ;  /* 0x0000590019037a10 */ /* 0x000fca00027fe4ff */
[----:B------:R0:W5:Y:S01]  /*03a0*/  @!P0 LDG.E.128 R12, [R2.64] ;  /* 0x00000004020c8981 */ /* 0x000162000c1e1d00 */
[----:B------:R-:W-:Y:S01]  /*03b0*/  MOV R28, 0x3e800000 ;  /* 0x3e800000001c7802 */ /* 0x000fe20000000f00 */
[--C-:B--2---:R-:W-:Y:S02]  /*03c0*/  HADD2.F32 R29, -RZ, R16.reuse.H1_H1 ;  /* 0x30000010ff1d7230 */ /* 0x104fe40000004100 */
[----:B------:R-:W-:Y:S02]  /*03d0*/  HADD2.F32 R33, -RZ, R16.H0_H0 ;  /* 0x20000010ff217230 */ /* 0x000fe40000004100 */
[--C-:B------:R-:W-:Y:S01]  /*03e0*/  HADD2.F32 R35, -RZ, R17.reuse.H0_H0 ;  /* 0x20000011ff237230 */ /* 0x100fe20000004100 */
[----:B------:R-:W-:Y:S01]  /*03f0*/  FMUL R16, R29, R29 ;  /* 0x0000001d1d107220 */ /* 0x000fe20000400000 */
[----:B------:R-:W-:-:S03]  /*0400*/  HADD2.F32 R17, -RZ, R17.H1_H1 ;  /* 0x30000011ff117230 */ /* 0x000fc60000004100 */
[----:B------:R-:W-:Y:S01]  /*0410*/  FFMA R16, R33, R33, R16 ;  /* 0x0000002121107223 */ /* 0x000fe20000000010 */
[----:B------:R-:W-:-:S03]  /*0420*/  HADD2.F32 R37, -RZ, R18.H0_H0 ;  /* 0x20000012ff257230 */ /* 0x000fc60000004100 */
[----:B------:R-:W-:Y:S01]  /*0430*/  FFMA R16, R35, R35, R16 ;  /* 0x0000002323107223 */ /* 0x000fe20000000010 */
[----:B------:R-:W-:-:S03]  /*0440*/  HADD2.F32 R39, -RZ, R18.H1_H1 ;  /* 0x30000012ff277230 */ /* 0x000fc60000004100 */
[----:B------:R-:W-:Y:S01]  /*0450*/  FFMA R16, R17, R17, R16 ;  /* 0x0000001111107223 */ /* 0x000fe20000000010 */
[----:B------:R-:W-:-:S03]  /*0460*/  HADD2.F32 R41, -RZ, R19.H0_H0 ;  /* 0x20000013ff297230 */ /* 0x000fc60000004100 */
[----:B------:R-:W-:Y:S01]  /*0470*/  FFMA R16, R37, R37, R16 ;  /* 0x0000002525107223 */ /* 0x000fe20000000010 */
[----:B------:R-:W-:-:S03]  /*0480*/  HADD2.F32 R19, -RZ, R19.H1_H1 ;  /* 0x30000013ff137230 */ /* 0x000fc60000004100 */
[----:B------:R-:W-:-:S04]  /*0490*/  FFMA R16, R39, R39, R16 ;  /* 0x0000002727107223 */ /* 0x000fc80000000010 */
[----:B------:R-:W-:-:S04]  /*04a0*/  FFMA R16, R41, R41, R16 ;  /* 0x0000002929107223 */ /* 0x000fc80000000010 */
[----:B------:R-:W-:-:S05]  /*04b0*/  FFMA R16, R19, R19, R16 ;  /* 0x0000001313107223 */ /* 0x000fca0000000010 */
[----:B------:R-:W1:Y:S02]  /*04c0*/  SHFL.BFLY PT, R43, R16, 0x8, 0x1f ;  /* 0x0d001f00102b7f89 */ /* 0x000e6400000e0000 */
[----:B-1----:R-:W-:-:S05]  /*04d0*/  FADD R43, R16, R43 ;  /* 0x0000002b102b7221 */ /* 0x002fca0000000000 */
[----:B0-----:R-:W0:Y:S02]  /*04e0*/  SHFL.BFLY PT, R2, R43, 0x4, 0x1f ;  /* 0x0c801f002b027f89 */ /* 0x001e2400000e0000 */
[----:B0-----:R-:W-:-:S05]  /*04f0*/  FADD R2, R43, R2 ;  /* 0x000000022b027221 */ /* 0x001fca0000000000 */
[----:B------:R-:W0:Y:S02]  /*0500*/  SHFL.BFLY PT, R3, R2, 0x2, 0x1f ;  /* 0x0c401f0002037f89 */ /* 0x000e2400000e0000 */
[----:B0-----:R-:W-:-:S05]  /*0510*/  FADD R3, R2, R3 ;  /* 0x0000000302037221 */ /* 0x001fca0000000000 */
[----:B------:R-:W0:Y:S02]  /*0520*/  SHFL.BFLY PT, R18, R3, 0x1, 0x1f ;  /* 0x0c201f0003127f89 */ /* 0x000e2400000e0000 */
[----:B0-----:R-:W-:-:S04]  /*0530*/  FADD R18, R3, R18 ;  /* 0x0000001203127221 */ /* 0x001fc80000000000 */
[----:B------:R-:W-:-:S04]  /*0540*/  FADD R18, R18, c[0x0][0x178] ;  /* 0x00005e0012127621 */ /* 0x000fc80000000000 */
[----:B------:R-:W0:Y:S02]  /*0550*/  MUFU.SQRT R34, R18 ;  /* 0x0000001200227308 */ /* 0x000e240000002000 */
[C---:B0-----:R-:W-:Y:S02]  /*0560*/  FSETP.GT.AND P4, PT, R34.reuse, 8.50705917302346158658e+37, PT ;  /* 0x7e8000002200780b */ /* 0x041fe40003f84000 */
[----:B------:R-:W-:-:S11]  /*0570*/  FSETP.GEU.AND P5, PT, R34, 1.175494350822287508e-38, PT ;  /* 0x008000002200780b */ /* 0x000fd60003fae000 */
[----:B------:R-:W-:-:S04]  /*0580*/  @P4 FMUL R34, R34, 0.25 ;  /* 0x3e80000022224820 */ /* 0x000fc80000400000 */
[----:B------:R-:W-:-:S04]  /*0590*/  @!P5 FMUL R34, R34, 16777216 ;  /* 0x4b8000002222d820 */ /* 0x000fc80000400000 */
[----:B------:R-:W0:Y:S01]  /*05a0*/  MUFU.RCP R30, R34 ;  /* 0x00000022001e7308 */ /* 0x000e220000001000 */
[----:B------:R-:W-:-:S05]  /*05b0*/  FSEL R43, R28, 1, P4 ;  /* 0x3f8000001c2b7808 */ /* 0x000fca0002000000 */
[----:B------:R-:W-:-:S04]  /*05c0*/  @!P5 FMUL R43, R43, 16777216 ;  /* 0x4b8000002b2bd820 */ /* 0x000fc80000400000 */
[----:B0-----:R-:W-:-:S04]  /*05d0*/  FMUL R30, R30, R43 ;  /* 0x0000002b1e1e7220 */ /* 0x001fc80000400000 */
[-C--:B------:R-:W-:Y:S01]  /*05e0*/  FMUL R35, R35, R30.reuse ;  /* 0x0000001e23237220 */ /* 0x080fe20000400000 */
[-C--:B------:R-:W-:Y:S01]  /*05f0*/  FMUL R2, R17, R30.reuse ;  /* 0x0000001e11027220 */ /* 0x080fe20000400000 */
[-C--:B------:R-:W-:Y:S01]  /*0600*/  FMUL R16, R33, R30.reuse ;  /* 0x0000001e21107220 */ /* 0x080fe20000400000 */
[-C--:B------:R-:W-:Y:S01]  /*0610*/  FMUL R29, R29, R30.reuse ;  /* 0x0000001e1d1d7220 */ /* 0x080fe20000400000 */
[-C--:B------:R-:W-:Y:S02]  /*0620*/  FMUL R41, R41, R30.reuse ;  /* 0x0000001e29297220 */ /* 0x080fe40000400000 */
[----:B------:R-:W-:Y:S01]  /*0630*/  F2FP.PACK_AB R17, R2, R35 ;  /* 0x000000230211723e */ /* 0x000fe200000000ff */
[----:B------:R-:W-:Y:S01]  /*0640*/  FMUL R2, R19, R30 ;  /* 0x0000001e13027220 */ /* 0x000fe20000400000 */
[----:B------:R-:W-:Y:S01]  /*0650*/  F2FP.PACK_AB R16, R29, R16 ;  /* 0x000000101d10723e */ /* 0x000fe200000000ff */
[----:B---3--:R-:W-:-:S03]  /*0660*/  HADD2.F32 R29, -RZ, R4.H1_H1 ;  /* 0x30000004ff1d7230 */ /* 0x008fc60000004100 */
[----:B------:R-:W-:Y:S01]  /*0670*/  F2FP.PACK_AB R19, R2, R41 ;  /* 0x000000290213723e */ /* 0x000fe200000000ff */
[----:B------:R-:W-:Y:S01]  /*0680*/  HADD2.F32 R4, -RZ, R4.H0_H0 ;  /* 0x20000004ff047230 */ /* 0x000fe20000004100 */
[----:B------:R-:W-:Y:S01]  /*0690*/  IADD3 R2, P4, R32, c[0x0][0x168], RZ ;  /* 0x00005a0020027a10 */ /* 0x000fe20007f9e0ff */
[----:B------:R-:W-:-:S03]  /*06a0*/  FMUL R33, R29, R29 ;  /* 0x0000001d1d217220 */ /* 0x000fc60000400000 */
[----:B------:R-:W-:Y:S01]  /*06b0*/  IADD3.X R3, R31, c[0x0][0x16c], RZ, P4, !PT ;  /* 0x00005b001f037a10 */ /* 0x000fe200027fe4ff */
[--C-:B------:R-:W-:Y:S01]  /*06c0*/  HADD2.F32 R31, -RZ, R5.reuse.H0_H0 ;  /* 0x20000005ff1f7230 */ /* 0x100fe20000004100 */
[----:B------:R-:W-:Y:S01]  /*06d0*/  FFMA R32, R4, R4, R33 ;  /* 0x0000000404207223 */ /* 0x000fe20000000021 */
[----:B------:R-:W-:-:S03]  /*06e0*/  HADD2.F32 R5, -RZ, R5.H1_H1 ;  /* 0x30000005ff057230 */ /* 0x000fc60000004100 */
[----:B------:R-:W-:Y:S01]  /*06f0*/  FFMA R32, R31, R31, R32 ;  /* 0x0000001f1f207223 */ /* 0x000fe20000000020 */
[----:B------:R-:W-:Y:S01]  /*0700*/  HADD2.F32 R33, -RZ, R6.H0_H0 ;  /* 0x20000006ff217230 */ /* 0x000fe20000004100 */
[-C--:B------:R-:W-:Y:S01]  /*0710*/  FMUL R18, R37, R30.reuse ;  /* 0x0000001e25127220 */ /* 0x080fe20000400000 */
[----:B------:R-:W-:Y:S01]  /*0720*/  FMUL R39, R39, R30 ;  /* 0x0000001e27277220 */ /* 0x000fe20000400000 */
[----:B------:R-:W-:Y:S01]  /*0730*/  FFMA R34, R5, R5, R32 ;  /* 0x0000000505227223 */ /* 0x000fe20000000020 */
[----:B----4-:R-:W-:Y:S02]  /*0740*/  HADD2.F32 R32, -RZ, R8.H1_H1 ;  /* 0x30000008ff207230 */ /* 0x010fe40000004100 */
[----:B------:R-:W-:Y:S01]  /*0750*/  HADD2.F32 R6, -RZ, R6.H1_H1 ;  /* 0x30000006ff067230 */ /* 0x000fe20000004100 */
[----:B------:R-:W-:Y:S01]  /*0760*/  FFMA R35, R33, R33, R34 ;  /* 0x0000002121237223 */ /* 0x000fe20000000022 */
[----:B------:R-:W-:Y:S01]  /*0770*/  F2FP.PACK_AB R18, R39, R18 ;  /* 0x000000122712723e */ /* 0x000fe200000000ff */
[----:B------:R-:W-:Y:S01]  /*0780*/  HADD2.F32 R8, -RZ, R8.H0_H0 ;  /* 0x20000008ff087230 */ /* 0x000fe20000004100 */
[----:B------:R-:W-:Y:S01]  /*0790*/  FMUL R37, R32, R32 ;  /* 0x0000002020257220 */ /* 0x000fe20000400000 */
[----:B------:R-:W-:Y:S01]  /*07a0*/  FFMA R39, R6, R6, R35 ;  /* 0x0000000606277223 */ /* 0x000fe20000000023 */
[--C-:B------:R-:W-:Y:S01]  /*07b0*/  HADD2.F32 R34, -RZ, R7.reuse.H0_H0 ;  /* 0x20000007ff227230 */ /* 0x100fe20000004100 */
[----:B------:R0:W-:Y:S01]  /*07c0*/  @!P2 STG.E.128 [R2.64], R16 ;  /* 0x000000100200a986 */ /* 0x0001e2000c101d04 */
[----:B------:R-:W-:-:S02]  /*07d0*/  HADD2.F32 R35, -RZ, R7.H1_H1 ;  /* 0x30000007ff237230 */ /* 0x000fc40000004100 */
[--C-:B------:R-:W-:Y:S01]  /*07e0*/  HADD2.F32 R7, -RZ, R9.reuse.H0_H0 ;  /* 0x20000009ff077230 */ /* 0x100fe20000004100 */
[----:B0-----:R-:W-:Y:S01]  /*07f0*/  FFMA R16, R8, R8, R37 ;  /* 0x0000000808107223 */ /* 0x001fe20000000025 */
[----:B------:R-:W-:-:S03]  /*0800*/  HADD2.F32 R17, -RZ, R9.H1_H1 ;  /* 0x30000009ff117230 */ /* 0x000fc60000004100 */
[----:B------:R-:W-:-:S04]  /*0810*/  FFMA R16, R7, R7, R16 ;  /* 0x0000000707107223 */ /* 0x000fc80000000010 */
[----:B------:R-:W-:Y:S01]  /*0820*/  FFMA R3, R17, R17, R16 ;  /* 0x0000001111037223 */ /* 0x000fe20000000010 */
[--C-:B------:R-:W-:Y:S02]  /*0830*/  HADD2.F32 R16, -RZ, R10.reuse.H0_H0 ;  /* 0x2000000aff107230 */ /* 0x100fe40000004100 */
[----:B------:R-:W-:-:S03]  /*0840*/  HADD2.F32 R19, -RZ, R10.H1_H1 ;  /* 0x3000000aff137230 */ /* 0x000fc60000004100 */
[----:B------:R-:W-:Y:S01]  /*0850*/  FFMA R10, R16, R16, R3 ;  /* 0x00000010100a7223 */ /* 0x000fe20000000003 */
[----:B------:R-:W-:-:S03]  /*0860*/  HADD2.F32 R18, -RZ, R11.H0_H0 ;  /* 0x2000000bff127230 */ /* 0x000fc60000004100 */
[----:B------:R-:W-:Y:S01]  /*0870*/  FFMA R3, R19, R19, R10 ;  /* 0x0000001313037223 */ /* 0x000fe2000000000a */
[----:B------:R-:W-:-:S03]  /*0880*/  HADD2.F32 R36, -RZ, R11.H1_H1 ;  /* 0x3000000bff247230 */ /* 0x000fc60000004100 */
[----:B------:R-:W-:-:S04]  /*0890*/  FFMA R3, R18, R18, R3 ;  /* 0x0000001212037223 */ /* 0x000fc80000000003 */
[----:B------:R-:W-:Y:S01]  /*08a0*/  FFMA R3, R36, R36, R3 ;  /* 0x0000002424037223 */ /* 0x000fe20000000003 */
[----:B------:R-:W-:-:S04]  /*08b0*/  FFMA R2, R34, R34, R39 ;  /* 0x0000002222027223 */ /* 0x000fc80000000027 */
[----:B------:R-:W0:Y:S01]  /*08c0*/  SHFL.BFLY PT, R10, R3, 0x8, 0x1f ;  /* 0x0d001f00030a7f89 */ /* 0x000e2200000e0000 */
[----:B------:R-:W-:-:S05]  /*08d0*/  FFMA R2, R35, R35, R2 ;  /* 0x0000002323027223 */ /* 0x000fca0000000002 */
[----:B------:R-:W1:Y:S01]  /*08e0*/  SHFL.BFLY PT, R9, R2, 0x8, 0x1f ;  /* 0x0d001f0002097f89 */ /* 0x000e6200000e0000 */
[----:B0-----:R-:W-:-:S05]  /*08f0*/  FADD R37, R3, R10 ;  /* 0x0000000a03257221 */ /* 0x001fca0000000000 */
[----:B------:R-:W0:Y:S01]  /*0900*/  SHFL.BFLY PT, R10, R37, 0x4, 0x1f ;  /* 0x0c801f00250a7f89 */ /* 0x000e2200000e0000 */
[----:B-1----:R-:W-:-:S05]  /*0910*/  FADD R9, R2, R9 ;  /* 0x0000000902097221 */ /* 0x002fca0000000000 */
        /* <DEDUP_REMOVED lines=9> */
[----:B0-----:R-:W-:-:S04]  /*09b0*/  FADD R40, R39, R40 ;  /* 0x0000002827287221 */ /* 0x001fc80000000000 */
[----:B------:R-:W-:Y:S01]  /*09c0*/  FADD R40, R40, c[0x0][0x178] ;  /* 0x00005e0028287621 */ /* 0x000fe20000000000 */
[----:B-1----:R-:W-:-:S03]  /*09d0*/  FADD R10, R11, R10 ;  /* 0x0000000a0b0a7221 */ /* 0x002fc60000000000 */
[----:B------:R-:W0:Y:S01]  /*09e0*/  MUFU.SQRT R41, R40 ;  /* 0x0000002800297308 */ /* 0x000e220000002000 */
[----:B------:R-:W-:-:S07]  /*09f0*/  FADD R10, R10, c[0x0][0x178] ;  /* 0x00005e000a0a7621 */ /* 0x000fce0000000000 */
[----:B------:R-:W1:Y:S01]  /*0a00*/  MUFU.SQRT R3, R10 ;  /* 0x0000000a00037308 */ /* 0x000e620000002000 */
[C---:B0-----:R-:W-:Y:S02]  /*0a10*/  FSETP.GT.AND P4, PT, R41.reuse, 8.50705917302346158658e+37, PT ;  /* 0x7e8000002900780b */ /* 0x041fe40003f84000 */
[----:B------:R-:W-:Y:S02]  /*0a20*/  FSETP.GEU.AND P6, PT, R41, 1.175494350822287508e-38, PT ;  /* 0x008000002900780b */ /* 0x000fe40003fce000 */
[C---:B-1----:R-:W-:Y:S02]  /*0a30*/  FSETP.GT.AND P2, PT, R3.reuse, 8.50705917302346158658e+37, PT ;  /* 0x7e8000000300780b */ /* 0x042fe40003f44000 */
[----:B------:R-:W-:-:S07]  /*0a40*/  FSETP.GEU.AND P5, PT, R3, 1.175494350822287508e-38, PT ;  /* 0x008000000300780b */ /* 0x000fce0003fae000 */
[----:B------:R-:W-:-:S04]  /*0a50*/  @P4 FMUL R41, R41, 0.25 ;  /* 0x3e80000029294820 */ /* 0x000fc80000400000 */
[----:B------:R-:W-:Y:S01]  /*0a60*/  @!P6 FMUL R41, R41, 16777216 ;  /* 0x4b8000002929e820 */ /* 0x000fe20000400000 */
[----:B------:R-:W-:-:S03]  /*0a70*/  @P2 FMUL R3, R3, 0.25 ;  /* 0x3e80000003032820 */ /* 0x000fc60000400000 */
[----:B------:R-:W0:Y:S01]  /*0a80*/  MUFU.RCP R37, R41 ;  /* 0x0000002900257308 */ /* 0x000e220000001000 */
[----:B------:R-:W-:Y:S01]  /*0a90*/  @!P5 FMUL R3, R3, 16777216 ;  /* 0x4b8000000303d820 */ /* 0x000fe20000400000 */
[----:B------:R-:W-:-:S06]  /*0aa0*/  FSEL R2, R28, 1, P4 ;  /* 0x3f8000001c027808 */ /* 0x000fcc0002000000 */
[----:B------:R-:W1:Y:S01]  /*0ab0*/  MUFU.RCP R38, R3 ;  /* 0x0000000300267308 */ /* 0x000e620000001000 */
[----:B------:R-:W-:Y:S01]  /*0ac0*/  @!P6 FMUL R2, R2, 16777216 ;  /* 0x4b8000000202e820 */ /* 0x000fe20000400000 */
[----:B------:R-:W-:-:S03]  /*0ad0*/  FSEL R9, R28, 1, P2 ;  /* 0x3f8000001c097808 */ /* 0x000fc60001000000 */
[----:B0-----:R-:W-:Y:S01]  /*0ae0*/  FMUL R37, R37, R2 ;  /* 0x0000000225257220 */ /* 0x001fe20000400000 */
[--C-:B-----5:R-:W-:Y:S02]  /*0af0*/  HADD2.F32 R2, -RZ, R12.reuse.H0_H0 ;  /* 0x2000000cff027230 */ /* 0x120fe40000004100 */
[----:B------:R-:W-:Y:S01]  /*0b00*/  HADD2.F32 R12, -RZ, R12.H1_H1 ;  /* 0x3000000cff0c7230 */ /* 0x000fe20000004100 */
[----:B------:R-:W-:-:S04]  /*0b10*/  @!P5 FMUL R9, R9, 16777216 ;  /* 0x4b8000000909d820 */ /* 0x000fc80000400000 */
[----:B------:R-:W-:Y:S01]  /*0b20*/  FMUL R11, R12, R12 ;  /* 0x0000000c0c0b7220 */ /* 0x000fe20000400000 */
[----:B-1----:R-:W-:Y:S01]  /*0b30*/  FMUL R38, R38, R9 ;  /* 0x0000000926267220 */ /* 0x002fe20000400000 */
[--C-:B------:R-:W-:Y:S02]  /*0b40*/  HADD2.F32 R9, -RZ, R13.reuse.H1_H1 ;  /* 0x3000000dff097230 */ /* 0x100fe40000004100 */
[----:B------:R-:W-:Y:S01]  /*0b50*/  HADD2.F32 R13, -RZ, R13.H0_H0 ;  /* 0x2000000dff0d7230 */ /* 0x000fe20000004100 */
[----:B------:R-:W-:Y:S01]  /*0b60*/  FFMA R40, R2, R2, R11 ;  /* 0x0000000202287223 */ /* 0x000fe2000000000b */
[----:B------:R-:W-:-:S03]  /*0b70*/  HADD2.F32 R3, -RZ, R14.H1_H1 ;  /* 0x3000000eff037230 */ /* 0x000fc60000004100 */
[----:B------:R-:W-:Y:S01]  /*0b80*/  FFMA R40, R13, R13, R40 ;  /* 0x0000000d0d287223 */ /* 0x000fe20000000028 */
[----:B------:R-:W-:-:S03]  /*0b90*/  HADD2.F32 R14, -RZ, R14.H0_H0 ;  /* 0x2000000eff0e7230 */ /* 0x000fc60000004100 */
[----:B------:R-:W-:Y:S01]  /*0ba0*/  FFMA R11, R9, R9, R40 ;  /* 0x00000009090b7223 */ /* 0x000fe20000000028 */
[----:B------:R-:W-:-:S03]  /*0bb0*/  HADD2.F32 R10, -RZ, R15.H1_H1 ;  /* 0x3000000fff0a7230 */ /* 0x000fc60000004100 */
[----:B------:R-:W-:Y:S01]  /*0bc0*/  FFMA R40, R14, R14, R11 ;  /* 0x0000000e0e287223 */ /* 0x000fe2000000000b */
[----:B------:R-:W-:-:S03]  /*0bd0*/  HADD2.F32 R15, -RZ, R15.H0_H0 ;  /* 0x2000000fff0f7230 */ /* 0x000fc60000004100 */
[----:B------:R-:W-:-:S04]  /*0be0*/  FFMA R40, R3, R3, R40 ;  /* 0x0000000303287223 */ /* 0x000fc80000000028 */
[----:B------:R-:W-:-:S04]  /*0bf0*/  FFMA R11, R15, R15, R40 ;  /* 0x0000000f0f0b7223 */ /* 0x000fc80000000028 */
[----:B------:R-:W-:-:S05]  /*0c00*/  FFMA R11, R10, R10, R11 ;  /* 0x0000000a0a0b7223 */ /* 0x000fca000000000b */
[----:B------:R-:W0:Y:S02]  /*0c10*/  SHFL.BFLY PT, R40, R11, 0x8, 0x1f ;  /* 0x0d001f000b287f89 */ /* 0x000e2400000e0000 */
[----:B0-----:R-:W-:-:S05]  /*0c20*/  FADD R40, R11, R40 ;  /* 0x000000280b287221 */ /* 0x001fca0000000000 */
[----:B------:R-:W0:Y:S02]  /*0c30*/  SHFL.BFLY PT, R39, R40, 0x4, 0x1f ;  /* 0x0c801f0028277f89 */ /* 0x000e2400000e0000 */
        /* <DEDUP_REMOVED lines=13> */
[----:B------:R-:W-:Y:S01]  /*0d10*/  @!P4 FMUL R28, R28, 16777216 ;  /* 0x4b8000001c1cc820 */ /* 0x000fe20000400000 */
[-C--:B------:R-:W-:Y:S01]  /*0d20*/  FMUL R39, R32, R37.reuse ;  /* 0x0000002520277220 */ /* 0x080fe20000400000 */
[-C--:B------:R-:W-:Y:S01]  /*0d30*/  FMUL R32, R16, R37.reuse ;  /* 0x0000002510207220 */ /* 0x080fe20000400000 */
[----:B------:R-:W-:Y:S01]  /*0d40*/  FMUL R4, R4, R38 ;  /* 0x0000002604047220 */ /* 0x000fe20000400000 */
[----:B0-----:R-:W-:Y:S01]  /*0d50*/  FMUL R11, R11, R28 ;  /* 0x0000001c0b0b7220 */ /* 0x001fe20000400000 */
[----:B------:R-:W-:Y:S01]  /*0d60*/  SHF.R.U32.HI R28, RZ, 0x4, R0 ;  /* 0x00000004ff1c7819 */ /* 0x000fe20000011600 */
[-C--:B------:R-:W-:Y:S01]  /*0d70*/  FMUL R29, R29, R38.reuse ;  /* 0x000000261d1d7220 */ /* 0x080fe20000400000 */
[-C--:B------:R-:W-:Y:S02]  /*0d80*/  FMUL R31, R31, R38.reuse ;  /* 0x000000261f1f7220 */ /* 0x080fe40000400000 */
[----:B------:R-:W-:Y:S01]  /*0d90*/  SGXT.U32 R28, R28, 0x4 ;  /* 0x000000041c1c781a */ /* 0x000fe20000000000 */
[-C--:B------:R-:W-:Y:S01]  /*0da0*/  FMUL R40, R5, R38.reuse ;  /* 0x0000002605287220 */ /* 0x080fe20000400000 */
[-C--:B------:R-:W-:Y:S01]  /*0db0*/  FMUL R33, R33, R38.reuse ;  /* 0x0000002621217220 */ /* 0x080fe20000400000 */
[-C--:B------:R-:W-:Y:S01]  /*0dc0*/  FMUL R6, R6, R38.reuse ;  /* 0x0000002606067220 */ /* 0x080fe20000400000 */
[-C--:B------:R-:W-:Y:S01]  /*0dd0*/  FMUL R34, R34, R38.reuse ;  /* 0x0000002622227220 */ /* 0x080fe20000400000 */
[----:B------:R-:W-:Y:S01]  /*0de0*/  FMUL R35, R35, R38 ;  /* 0x0000002623237220 */ /* 0x000fe20000400000 */
[----:B------:R-:W-:Y:S01]  /*0df0*/  IADD3 R16, P2, R27, c[0x0][0x168], RZ ;  /* 0x00005a001b107a10 */ /* 0x000fe20007f5e0ff */
[-C--:B------:R-:W-:Y:S01]  /*0e00*/  FMUL R19, R19, R37.reuse ;  /* 0x0000002513137220 */ /* 0x080fe20000400000 */
[----:B------:R0:W-:Y:S01]  /*0e10*/  STS [R28.X4], R30 ;  /* 0x0000001e1c007388 */ /* 0x0001e20000004800 */
[-C--:B------:R-:W-:Y:S01]  /*0e20*/  FMUL R41, R17, R37.reuse ;  /* 0x0000002511297220 */ /* 0x080fe20000400000 */
[-C--:B------:R-:W-:Y:S01]  /*0e30*/  FMUL R8, R8, R37.reuse ;  /* 0x0000002508087220 */ /* 0x080fe20000400000 */
[-C--:B------:R-:W-:Y:S01]  /*0e40*/  FMUL R18, R18, R37.reuse ;  /* 0x0000002512127220 */ /* 0x080fe20000400000 */
[----:B------:R-:W-:Y:S01]  /*0e50*/  STS [R28.X4+0x40], R38 ;  /* 0x000040261c007388 */ /* 0x000fe20000004800 */
[----:B------:R-:W-:Y:S01]  /*0e60*/  FMUL R43, R36, R37 ;  /* 0x00000025242b7220 */ /* 0x000fe20000400000 */
[----:B------:R-:W-:-:S02]  /*0e70*/  IADD3.X R17, R26, c[0x0][0x16c], RZ, P2, !PT ;  /* 0x00005b001a117a10 */ /* 0x000fc400017fe4ff */
[----:B------:R-:W-:Y:S01]  /*0e80*/  STS [R28.X4+0x80], R37 ;  /* 0x000080251c007388 */ /* 0x000fe20000004800 */
[----:B------:R-:W-:Y:S01]  /*0e90*/  F2FP.PACK_AB R4, R29, R4 ;  /* 0x000000041d04723e */ /* 0x000fe200000000ff */
[----:B0-----:R-:W-:Y:S01]  /*0ea0*/  FMUL R30, R7, R37 ;  /* 0x00000025071e7220 */ /* 0x001fe20000400000 */
[----:B------:R-:W-:Y:S01]  /*0eb0*/  F2FP.PACK_AB R5, R40, R31 ;  /* 0x0000001f2805723e */ /* 0x000fe200000000ff */
[----:B------:R0:W-:Y:S01]  /*0ec0*/  STS [R28.X4+0xc0], R11 ;  /* 0x0000c00b1c007388 */ /* 0x0001e20000004800 */
[----:B------:R-:W-:Y:S02]  /*0ed0*/  F2FP.PACK_AB R6, R6, R33 ;  /* 0x000000210606723e */ /* 0x000fe400000000ff */
[----:B------:R-:W-:Y:S02]  /*0ee0*/  F2FP.PACK_AB R7, R35, R34 ;  /* 0x000000222307723e */ /* 0x000fe400000000ff */
[----:B------:R-:W-:Y:S01]  /*0ef0*/  IADD3 R22, P2, R22, c[0x0][0x168], RZ ;  /* 0x00005a0016167a10 */ /* 0x000fe20007f5e0ff */
[-C--:B------:R-:W-:Y:S01]  /*0f00*/  FMUL R2, R2, R11.reuse ;  /* 0x0000000b02027220 */ /* 0x080fe20000400000 */
[-C--:B------:R-:W-:Y:S01]  /*0f10*/  FMUL R27, R12, R11.reuse ;  /* 0x0000000b0c1b7220 */ /* 0x080fe20000400000 */
[-C--:B0-----:R-:W-:Y:S01]  /*0f20*/  FMUL R28, R10, R11.reuse ;  /* 0x0000000b0a1c7220 */ /* 0x081fe20000400000 */
[----:B------:R-:W-:Y:S01]  /*0f30*/  F2FP.PACK_AB R10, R19, R32 ;  /* 0x00000020130a723e */ /* 0x000fe200000000ff */
[-C--:B------:R-:W-:Y:S01]  /*0f40*/  FMUL R13, R13, R11.reuse ;  /* 0x0000000b0d0d7220 */ /* 0x080fe20000400000 */
[----:B------:R-:W-:Y:S01]  /*0f50*/  LOP3.LUT R19, R23, 0x3f, R0, 0xf8, !PT ;  /* 0x0000003f17137812 */ /* 0x000fe200078ef800 */
[-C--:B------:R-:W-:Y:S01]  /*0f60*/  FMUL R26, R9, R11.reuse ;  /* 0x0000000b091a7220 */ /* 0x080fe20000400000 */
[-C--:B------:R-:W-:Y:S01]  /*0f70*/  FMUL R14, R14, R11.reuse ;  /* 0x0000000b0e0e7220 */ /* 0x080fe20000400000 */
[-C--:B------:R-:W-:Y:S01]  /*0f80*/  FMUL R3, R3, R11.reuse ;  /* 0x0000000b03037220 */ /* 0x080fe20000400000 */
[----:B------:R-:W-:Y:S01]  /*0f90*/  FMUL R15, R15, R11 ;  /* 0x0000000b0f0f7220 */ /* 0x000fe20000400000 */
[----:B------:R-:W-:Y:S01]  /*0fa0*/  F2FP.PACK_AB R8, R39, R8 ;  /* 0x000000082708723e */ /* 0x000fe200000000ff */
[----:B------:R-:W-:Y:S01]  /*0fb0*/  @!P3 STG.E.128 [R16.64], R4 ;  /* 0x000000041000b986 */ /* 0x000fe2000c101d04 */
[----:B------:R-:W-:-:S02]  /*0fc0*/  F2FP.PACK_AB R9, R41, R30 ;  /* 0x0000001e2909723e */ /* 0x000fc400000000ff */
[----:B------:R-:W-:Y:S02]  /*0fd0*/  F2FP.PACK_AB R11, R43, R18 ;  /* 0x000000122b0b723e */ /* 0x000fe400000000ff */
[----:B------:R-:W-:Y:S02]  /*0fe0*/  IADD3.X R23, R24, c[0x0][0x16c], RZ, P2, !PT ;  /* 0x00005b0018177a10 */ /* 0x000fe400017fe4ff */
[----:B------:R-:W-:Y:S02]  /*0ff0*/  LOP3.LUT P2, RZ, R0, 0xc0, RZ, 0xc0, !PT ;  /* 0x000000c000ff7812 */ /* 0x000fe4000784c0ff */
[----:B------:R-:W-:Y:S01]  /*1000*/  ISETP.LT.U32.AND P3, PT, R19, 0x3740, PT ;  /* 0x000037401300780c */ /* 0x000fe20003f61070 */
[----:B------:R-:W-:Y:S01]  /*1010*/  @!P1 STG.E.128 [R22.64], R8 ;  /* 0x0000000816009986 */ /* 0x000fe2000c101d04 */
[----:B------:R-:W-:Y:S02]  /*1020*/  F2FP.PACK_AB R12, R27, R2 ;  /* 0x000000021b0c723e */ /* 0x000fe400000000ff */
[----:B------:R-:W-:-:S02]  /*1030*/  ISETP.LT.U32.AND.EX P1, PT, R20, RZ, !P2, P3 ;  /* 0x000000ff1400720c */ /* 0x000fc40005721130 */
[----:B------:R-:W-:Y:S02]  /*1040*/  IADD3 R2, P4, R21, c[0x0][0x168], RZ ;  /* 0x00005a0015027a10 */ /* 0x000fe40007f9e0ff */
[----:B------:R-:W-:Y:S02]  /*1050*/  F2FP.PACK_AB R14, R3, R14 ;  /* 0x0000000e030e723e */ /* 0x000fe400000000ff */
[----:B------:R-:W-:Y:S02]  /*1060*/  F2FP.PACK_AB R13, R26, R13 ;  /* 0x0000000d1a0d723e */ /* 0x000fe400000000ff */
[----:B------:R-:W-:Y:S02]  /*1070*/  IADD3.X R3, R25, c[0x0][0x16c], RZ, P4, !PT ;  /* 0x00005b0019037a10 */ /* 0x000fe400027fe4ff */
[----:B------:R-:W-:-:S05]  /*1080*/  F2FP.PACK_AB R15, R28, R15 ;  /* 0x0000000f1c0f723e */ /* 0x000fca00000000ff */
[----:B------:R-:W-:Y:S04]  /*1090*/  @!P0 STG.E.128 [R2.64], R12 ;  /* 0x0000000c02008986 */ /* 0x000fe8000c101d04 */
[----:B------:R-:W-:Y:S06]  /*10a0*/  BAR.SYNC 0x0 ;  /* 0x0000000000007b1d */ /* 0x000fec0000000000 */
[----:B------:R-:W-:Y:S05]  /*10b0*/  @!P1 EXIT ;  /* 0x000000000000994d */ /* 0x000fea0003800000 */
[----:B------:R-:W-:Y:S02]  /*10c0*/  LOP3.LUT R0, R0, 0x3f, RZ, 0xc0, !PT ;  /* 0x0000003f00007812 */ /* 0x000fe400078ec0ff */
[----:B------:R-:W-:-:S03]  /*10d0*/  LEA R2, P0, R19, c[0x0][0x170], 0x2 ;  /* 0x00005c0013027a11 */ /* 0x000fc600078010ff */
[----:B------:R-:W0:Y:S01]  /*10e0*/  LDS R5, [R0.X4] ;  /* 0x0000000000057984 */ /* 0x000e220000004800 */
[----:B------:R-:W-:-:S05]  /*10f0*/  LEA.HI.X R3, R19, c[0x0][0x174], R20, 0x2, P0 ;  /* 0x00005d0013037a11 */ /* 0x000fca00000f1414 */
[----:B0-----:R-:W-:Y:S01]  /*1100*/  STG.E [R2.64], R5 ;  /* 0x0000000502007986 */ /* 0x001fe2000c101904 */
[----:B------:R-:W-:Y:S05]  /*1110*/  EXIT ;  /* 0x000000000000794d */ /* 0x000fea0003800000 */
.L_x_0:
[----:B------:R-:W-:-:S00]  /*1120*/  BRA `(.L_x_0) ;  /* 0xfffffff000007947 */ /* 0x000fc0000383ffff */
[----:B------:R-:W-:-:S00]  /*1130*/  NOP ;  /* 0x0000000000007918 */ /* 0x000fc00000000000 */
        /* <DEDUP_REMOVED lines=12> */
.L_x_1:


//--------------------- .nv.global.init           --------------------------
	.section	.nv.global.init,"aw",@progbits
.nv.global.init:
	.type		_$_str,@object
	.size		_$_str,(_$_str_$_2 - _$_str)
_$_str:
        /*0000*/ 	.byte	0x5f, 0x5f, 0x43, 0x55, 0x44, 0x41, 0x5f, 0x46, 0x54, 0x5a, 0x00
	.type		_$_str_$_2,@object
	.size		_$_str_$_2,(.L_1 - _$_str_$_2)
_$_str_$_2:
        /*000b*/ 	.byte	0x5f, 0x5f, 0x43, 0x55, 0x44, 0x41, 0x5f, 0x50, 0x52, 0x45, 0x43, 0x5f, 0x53, 0x51, 0x52, 0x54
        /*001b*/ 	.byte	0x00
.L_1:


//--------------------- .nv.shared.l2norm_fwd_kernel --------------------------
	.section	.nv.shared.l2norm_fwd_kernel,"aw",@nobits
	.align	16
